	.headerflags	@"EF_CUDA_TEXMODE_UNIFIED EF_CUDA_64BIT_ADDRESS EF_CUDA_ACCELERATORS EF_CUDA_SM90 EF_CUDA_VIRTUAL_SM(EF_CUDA_SM90)"
	.elftype	@"ET_EXEC"


//--------------------- .nv.info                  --------------------------
	.section	.nv.info,"",@"SHT_CUDA_INFO"
	.align	4


	//----- nvinfo : EIATTR_REGCOUNT
	.align		4
        /*0000*/ 	.byte	0x04, 0x2f
        /*0002*/ 	.short	(.L_3 - .L_2)
	.align		4
.L_2:
        /*0004*/ 	.word	index@(triton_poi_fused__native_batch_norm_legit_no_training_9)
        /*0008*/ 	.word	0x00000020


	//----- nvinfo : EIATTR_MIN_STACK_SIZE
	.align		4
.L_3:
        /*000c*/ 	.byte	0x04, 0x12
        /*000e*/ 	.short	(.L_5 - .L_4)
	.align		4
.L_4:
        /*0010*/ 	.word	index@(triton_poi_fused__native_batch_norm_legit_no_training_9)
        /*0014*/ 	.word	0x00000000


	//----- nvinfo : EIATTR_FRAME_SIZE
	.align		4
.L_5:
        /*0018*/ 	.byte	0x04, 0x11
        /*001a*/ 	.short	(.L_7 - .L_6)
	.align		4
.L_6:
        /*001c*/ 	.word	index@(triton_poi_fused__native_batch_norm_legit_no_training_9)
        /*0020*/ 	.word	0x00000000


	//----- nvinfo : EIATTR_MIN_STACK_SIZE
	.align		4
.L_7:
        /*0024*/ 	.byte	0x04, 0x12
        /*0026*/ 	.short	(.L_9 - .L_8)
	.align		4
.L_8:
        /*0028*/ 	.word	index@(triton_poi_fused__native_batch_norm_legit_no_training_9)
        /*002c*/ 	.word	0x00000000
.L_9:


//--------------------- .nv.info.triton_poi_fused__native_batch_norm_legit_no_training_9 --------------------------
	.section	.nv.info.triton_poi_fused__native_batch_norm_legit_no_training_9,"",@"SHT_CUDA_INFO"
	.sectionflags	@""
	.align	4


	//----- nvinfo : EIATTR_CUDA_API_VERSION
	.align		4
        /*0000*/ 	.byte	0x04, 0x37
        /*0002*/ 	.short	(.L_11 - .L_10)
.L_10:
        /*0004*/ 	.word	0x0000007c


	//----- nvinfo : EIATTR_KPARAM_INFO
	.align		4
.L_11:
        /*0008*/ 	.byte	0x04, 0x17
        /*000a*/ 	.short	(.L_13 - .L_12)
.L_12:
        /*000c*/ 	.word	0x00000000
        /*0010*/ 	.short	0x0006
        /*0012*/ 	.short	0x0030
        /*0014*/ 	.byte	0x00, 0xf0, 0x11, 0x00


	//----- nvinfo : EIATTR_KPARAM_INFO
	.align		4
.L_13:
        /*0018*/ 	.byte	0x04, 0x17
        /*001a*/ 	.short	(.L_15 - .L_14)
.L_14:
        /*001c*/ 	.word	0x00000000
        /*0020*/ 	.short	0x0005
        /*0022*/ 	.short	0x0028
        /*0024*/ 	.byte	0x00, 0xf4, 0x21, 0x00


	//----- nvinfo : EIATTR_KPARAM_INFO
	.align		4
.L_15:
        /*0028*/ 	.byte	0x04, 0x17
        /*002a*/ 	.short	(.L_17 - .L_16)
.L_16:
        /*002c*/ 	.word	0x00000000
        /*0030*/ 	.short	0x0004
        /*0032*/ 	.short	0x0020
        /*0034*/ 	.byte	0x00, 0xf4, 0x21, 0x00


	//----- nvinfo : EIATTR_KPARAM_INFO
	.align		4
.L_17:
        /*0038*/ 	.byte	0x04, 0x17
        /*003a*/ 	.short	(.L_19 - .L_18)
.L_18:
        /*003c*/ 	.word	0x00000000
        /*0040*/ 	.short	0x0003
        /*0042*/ 	.short	0x0018
        /*0044*/ 	.byte	0x00, 0xf4, 0x21, 0x00


	//----- nvinfo : EIATTR_KPARAM_INFO
	.align		4
.L_19:
        /*0048*/ 	.byte	0x04, 0x17
        /*004a*/ 	.short	(.L_21 - .L_20)
.L_20:
        /*004c*/ 	.word	0x00000000
        /*0050*/ 	.short	0x0002
        /*0052*/ 	.short	0x0010
        /*0054*/ 	.byte	0x00, 0xf4, 0x21, 0x00


	//----- nvinfo : EIATTR_KPARAM_INFO
	.align		4
.L_21:
        /*0058*/ 	.byte	0x04, 0x17
        /*005a*/ 	.short	(.L_23 - .L_22)
.L_22:
        /*005c*/ 	.word	0x00000000
        /*0060*/ 	.short	0x0001
        /*0062*/ 	.short	0x0008
        /*0064*/ 	.byte	0x00, 0xf4, 0x21, 0x00


	//----- nvinfo : EIATTR_KPARAM_INFO
	.align		4
.L_23:
        /*0068*/ 	.byte	0x04, 0x17
        /*006a*/ 	.short	(.L_25 - .L_24)
.L_24:
        /*006c*/ 	.word	0x00000000
        /*0070*/ 	.short	0x0000
        /*0072*/ 	.short	0x0000
        /*0074*/ 	.byte	0x00, 0xf4, 0x21, 0x00


	//----- nvinfo : EIATTR_SPARSE_MMA_MASK
	.align		4
.L_25:
        /*0078*/ 	.byte	0x03, 0x50
        /*007a*/ 	.short	0x0000


	//----- nvinfo : EIATTR_MAXREG_COUNT
	.align		4
        /*007c*/ 	.byte	0x03, 0x1b
        /*007e*/ 	.short	0x00ff


	//----- nvinfo : EIATTR_EXIT_INSTR_OFFSETS
	.align		4
        /*0080*/ 	.byte	0x04, 0x1c
        /*0082*/ 	.short	(.L_27 - .L_26)


	//   ....[0]....
.L_26:
        /*0084*/ 	.word	0x00000580


	//----- nvinfo : EIATTR_REQNTID
	.align		4
.L_27:
        /*0088*/ 	.byte	0x04, 0x10
        /*008a*/ 	.short	(.L_29 - .L_28)
.L_28:
        /*008c*/ 	.word	0x00000080
        /*0090*/ 	.word	0x00000001
        /*0094*/ 	.word	0x00000001


	//----- nvinfo : EIATTR_CBANK_PARAM_SIZE
	.align		4
.L_29:
        /*0098*/ 	.byte	0x03, 0x19
        /*009a*/ 	.short	0x0034


	//----- nvinfo : EIATTR_PARAM_CBANK
	.align		4
        /*009c*/ 	.byte	0x04, 0x0a
        /*009e*/ 	.short	(.L_31 - .L_30)
	.align		4
.L_30:
        /*00a0*/ 	.word	index@(.nv.constant0.triton_poi_fused__native_batch_norm_legit_no_training_9)
        /*00a4*/ 	.short	0x0210
        /*00a6*/ 	.short	0x0034


	//----- nvinfo : EIATTR_SW_WAR
	.align		4
.L_31:
        /*00a8*/ 	.byte	0x04, 0x36
        /*00aa*/ 	.short	(.L_33 - .L_32)
.L_32:
        /*00ac*/ 	.word	0x00000008
.L_33:


//--------------------- .nv.callgraph             --------------------------
	.section	.nv.callgraph,"",@"SHT_CUDA_CALLGRAPH"
	.align	4
	.sectionentsize	8
	.align		4
        /*0000*/ 	.word	0x00000000
	.align		4
        /*0004*/ 	.word	0xffffffff
	.align		4
        /*0008*/ 	.word	0x00000000
	.align		4
        /*000c*/ 	.word	0xfffffffe
	.align		4
        /*0010*/ 	.word	0x00000000
	.align		4
        /*0014*/ 	.word	0xfffffffd
	.align		4
        /*0018*/ 	.word	0x00000000
	.align		4
        /*001c*/ 	.word	0xfffffffc


//--------------------- .nv.constant4             --------------------------
	.section	.nv.constant4,"a",@progbits
	.align	8
	.align		8
.nv.constant4:
        /*0000*/ 	.dword	_$_str
	.align		8
        /*0008*/ 	.dword	_$_str_$_2


//--------------------- .text.triton_poi_fused__native_batch_norm_legit_no_training_9 --------------------------
	.section	.text.triton_poi_fused__native_batch_norm_legit_no_training_9,"ax",@progbits
	.align	128
        .global         triton_poi_fused__native_batch_norm_legit_no_training_9
        .type           triton_poi_fused__native_batch_norm_legit_no_training_9,@function
        .size           triton_poi_fused__native_batch_norm_legit_no_training_9,(.L_x_1 - triton_poi_fused__native_batch_norm_legit_no_training_9)
        .other          triton_poi_fused__native_batch_norm_legit_no_training_9,@"STO_CUDA_ENTRY STV_DEFAULT"
triton_poi_fused__native_batch_norm_legit_no_training_9:
.text.triton_poi_fused__native_batch_norm_legit_no_training_9:
[----:B------:R-:W-:Y:S08]  /*0000*/  LDC R1, c[0x0][0x28] ;  /* 0x00000a00ff017b82 */ /* 0x000ff00000000800 */
[----:B------:R-:W1:Y:S01]  /*0010*/  LDC.64 R24, c[0x0][0x220] ;  /* 0x00008800ff187b82 */ /* 0x000e620000000a00 */
[----:B------:R-:W-:Y:S01]  /*0020*/  ULDC.64 UR4, c[0x0][0x208] ;  /* 0x0000820000047ab9 */ /* 0x000fe20000000a00 */
[----:B------:R-:W2:Y:S01]  /*0030*/  S2R R2, SR_TID.X ;  /* 0x0000000000027919 */ /* 0x000ea20000002100 */
[----:B------:R-:W3:Y:S05]  /*0040*/  S2R R5, SR_CTAID.X ;  /* 0x0000000000057919 */ /* 0x000eea0000002500 */
[----:B------:R-:W4:Y:S01]  /*0050*/  LDC.64 R10, c[0x0][0x210] ;  /* 0x00008400ff0a7b82 */ /* 0x000f220000000a00 */
[----:B-1----:R-:W5:Y:S07]  /*0060*/  LDG.E.EL.128 R24, desc[UR4][R24.64] ;  /* 0x0000000418187981 */ /* 0x002f6e000c2e1d00 */
[----:B------:R-:W1:Y:S08]  /*0070*/  LDC.64 R12, c[0x0][0x218] ;  /* 0x00008600ff0c7b82 */ /* 0x000e700000000a00 */
[----:B------:R-:W3:Y:S01]  /*0080*/  LDC.64 R8, c[0x0][0x228] ;  /* 0x00008a00ff087b82 */ /* 0x000ee20000000a00 */
[----:B--2---:R-:W-:-:S04]  /*0090*/  SHF.L.U32 R2, R2, 0x2, RZ ;  /* 0x0000000202027819 */ /* 0x004fc800000006ff */
[----:B------:R-:W-:Y:S01]  /*00a0*/  LOP3.LUT R2, R2, 0x1fc, RZ, 0xc0, !PT ;  /* 0x000001fc02027812 */ /* 0x000fe200078ec0ff */
[----:B-1----:R-:W2:Y:S01]  /*00b0*/  LDG.E.EL.128 R12, desc[UR4][R12.64] ;  /* 0x000000040c0c7981 */ /* 0x002ea2000c2e1d00 */
[----:B-----5:R-:W-:Y:S01]  /*00c0*/  FADD R4, R24, 9.9999997473787516356e-06 ;  /* 0x3727c5ac18047421 */ /* 0x020fe20000000000 */
[----:B------:R-:W-:Y:S01]  /*00d0*/  FADD R0, R25, 9.9999997473787516356e-06 ;  /* 0x3727c5ac19007421 */ /* 0x000fe20000000000 */
[----:B---3--:R-:W-:Y:S01]  /*00e0*/  LEA R25, R5, R2, 0xa ;  /* 0x0000000205197211 */ /* 0x008fe200078e50ff */
[----:B------:R-:W-:Y:S01]  /*00f0*/  FADD R26, R26, 9.9999997473787516356e-06 ;  /* 0x3727c5ac1a1a7421 */ /* 0x000fe20000000000 */
[----:B------:R-:W1:Y:S08]  /*0100*/  MUFU.SQRT R6, R4 ;  /* 0x0000000400067308 */ /* 0x000e700000002000 */
[----:B------:R-:W3:Y:S01]  /*0110*/  MUFU.SQRT R0, R0 ;  /* 0x0000000000007308 */ /* 0x000ee20000002000 */
[----:B------:R-:W-:Y:S01]  /*0120*/  HFMA2.MMA R2, -RZ, RZ, 1.625, 0 ;  /* 0x3e800000ff027435 */ /* 0x000fe200000001ff */
[----:B----4-:R-:W-:Y:S01]  /*0130*/  IMAD.WIDE R10, R25, 0x4, R10 ;  /* 0x00000004190a7825 */ /* 0x010fe200078e020a */
[C---:B-1----:R-:W-:Y:S01]  /*0140*/  FSETP.GT.AND P0, PT, R6.reuse, 8.50705917302346158658e+37, PT ;  /* 0x7e8000000600780b */ /* 0x042fe20003f04000 */
[----:B------:R-:W1:Y:S01]  /*0150*/  LDC.64 R4, c[0x0][0x230] ;  /* 0x00008c00ff047b82 */ /* 0x000e620000000a00 */
[----:B------:R-:W-:-:S02]  /*0160*/  FSETP.GEU.AND P3, PT, R6, 1.175494350822287508e-38, PT ;  /* 0x008000000600780b */ /* 0x000fc40003f6e000 */
[----:B------:R-:W2:Y:S01]  /*0170*/  LDG.E.128 R20, desc[UR4][R10.64+0x800] ;  /* 0x000800040a147981 */ /* 0x000ea2000c1e1d00 */
[----:B------:R-:W4:Y:S03]  /*0180*/  MUFU.SQRT R3, R26 ;  /* 0x0000001a00037308 */ /* 0x000f260000002000 */
[----:B------:R-:W5:Y:S01]  /*0190*/  LDG.E.128 R16, desc[UR4][R10.64] ;  /* 0x000000040a107981 */ /* 0x000f62000c1e1d00 */
[C---:B---3--:R-:W-:Y:S02]  /*01a0*/  FSETP.GT.AND P1, PT, R0.reuse, 8.50705917302346158658e+37, PT ;  /* 0x7e8000000000780b */ /* 0x048fe40003f24000 */
[----:B------:R-:W-:Y:S02]  /*01b0*/  FSETP.GEU.AND P4, PT, R0, 1.175494350822287508e-38, PT ;  /* 0x008000000000780b */ /* 0x000fe40003f8e000 */
[----:B------:R-:W-:-:S04]  /*01c0*/  @P0 FMUL R6, R6, 0.25 ;  /* 0x3e80000006060820 */ /* 0x000fc80000400000 */
[----:B------:R-:W-:Y:S01]  /*01d0*/  @!P3 FMUL R6, R6, 16777216 ;  /* 0x4b8000000606b820 */ /* 0x000fe20000400000 */
[----:B------:R-:W-:Y:S01]  /*01e0*/  FSEL R7, R2, 1, P0 ;  /* 0x3f80000002077808 */ /* 0x000fe20000000000 */
[----:B0-----:R-:W3:Y:S01]  /*01f0*/  LDG.E.EL.128 R8, desc[UR4][R8.64] ;  /* 0x0000000408087981 */ /* 0x001ee2000c2e1d00 */
[C---:B----4-:R-:W-:Y:S02]  /*0200*/  FSETP.GT.AND P2, PT, R3.reuse, 8.50705917302346158658e+37, PT ;  /* 0x7e8000000300780b */ /* 0x050fe40003f44000 */
[----:B------:R-:W-:Y:S01]  /*0210*/  @P1 FMUL R0, R0, 0.25 ;  /* 0x3e80000000001820 */ /* 0x000fe20000400000 */
[----:B------:R-:W-:Y:S01]  /*0220*/  FSETP.GEU.AND P5, PT, R3, 1.175494350822287508e-38, PT ;  /* 0x008000000300780b */ /* 0x000fe20003fae000 */
[----:B------:R-:W0:Y:S01]  /*0230*/  MUFU.RCP R6, R6 ;  /* 0x0000000600067308 */ /* 0x000e220000001000 */
[----:B------:R-:W-:Y:S01]  /*0240*/  @!P3 FMUL R7, R7, 16777216 ;  /* 0x4b8000000707b820 */ /* 0x000fe20000400000 */
[----:B------:R-:W-:-:S06]  /*0250*/  @!P4 FMUL R0, R0, 16777216 ;  /* 0x4b8000000000c820 */ /* 0x000fcc0000400000 */
[----:B------:R0:W4:Y:S02]  /*0260*/  MUFU.RCP R24, R0 ;  /* 0x0000000000187308 */ /* 0x0001240000001000 */
[----:B0-----:R-:W-:Y:S02]  /*0270*/  FMUL R0, R6, R7 ;  /* 0x0000000706007220 */ /* 0x001fe40000400000 */
[----:B-1----:R-:W3:Y:S01]  /*0280*/  LDG.E.EL.128 R4, desc[UR4][R4.64] ;  /* 0x0000000404047981 */ /* 0x002ee2000c2e1d00 */
[----:B------:R-:W-:Y:S01]  /*0290*/  @P2 FMUL R3, R3, 0.25 ;  /* 0x3e80000003032820 */ /* 0x000fe20000400000 */
[----:B------:R-:W-:-:S03]  /*02a0*/  FSEL R29, R2, 1, P1 ;  /* 0x3f800000021d7808 */ /* 0x000fc60000800000 */
[----:B------:R-:W-:Y:S02]  /*02b0*/  @!P5 FMUL R3, R3, 16777216 ;  /* 0x4b8000000303d820 */ /* 0x000fe40000400000 */
[----:B------:R-:W-:Y:S02]  /*02c0*/  @!P4 FMUL R29, R29, 16777216 ;  /* 0x4b8000001d1dc820 */ /* 0x000fe40000400000 */
[----:B------:R0:W-:Y:S02]  /*02d0*/  MUFU.RCP R26, R3 ;  /* 0x00000003001a7308 */ /* 0x0001e40000001000 */
[----:B----4-:R-:W-:Y:S01]  /*02e0*/  FMUL R24, R24, R29 ;  /* 0x0000001d18187220 */ /* 0x010fe20000400000 */
[----:B0-----:R-:W-:-:S05]  /*02f0*/  FADD R3, R27, 9.9999997473787516356e-06 ;  /* 0x3727c5ac1b037421 */ /* 0x001fca0000000000 */
[----:B------:R-:W0:Y:S02]  /*0300*/  MUFU.SQRT R29, R3 ;  /* 0x00000003001d7308 */ /* 0x000e240000002000 */
[C---:B0-----:R-:W-:Y:S02]  /*0310*/  FSETP.GT.AND P0, PT, R29.reuse, 8.50705917302346158658e+37, PT ;  /* 0x7e8000001d00780b */ /* 0x041fe40003f04000 */
[----:B------:R-:W-:-:S11]  /*0320*/  FSETP.GEU.AND P1, PT, R29, 1.175494350822287508e-38, PT ;  /* 0x008000001d00780b */ /* 0x000fd60003f2e000 */
[----:B------:R-:W-:-:S04]  /*0330*/  @P0 FMUL R29, R29, 0.25 ;  /* 0x3e8000001d1d0820 */ /* 0x000fc80000400000 */
[----:B------:R-:W-:-:S04]  /*0340*/  @!P1 FMUL R29, R29, 16777216 ;  /* 0x4b8000001d1d9820 */ /* 0x000fc80000400000 */
[----:B------:R-:W0:Y:S01]  /*0350*/  MUFU.RCP R27, R29 ;  /* 0x0000001d001b7308 */ /* 0x000e220000001000 */
[C---:B------:R-:W-:Y:S02]  /*0360*/  FSEL R28, R2.reuse, 1, P2 ;  /* 0x3f800000021c7808 */ /* 0x040fe40001000000 */
[----:B------:R-:W-:-:S05]  /*0370*/  FSEL R2, R2, 1, P0 ;  /* 0x3f80000002027808 */ /* 0x000fca0000000000 */
[----:B------:R-:W-:-:S04]  /*0380*/  @!P1 FMUL R2, R2, 16777216 ;  /* 0x4b80000002029820 */ /* 0x000fc80000400000 */
[----:B0-----:R-:W-:Y:S02]  /*0390*/  FMUL R27, R27, R2 ;  /* 0x000000021b1b7220 */ /* 0x001fe40000400000 */
[----:B------:R-:W0:Y:S01]  /*03a0*/  LDC.64 R2, c[0x0][0x238] ;  /* 0x00008e00ff027b82 */ /* 0x000e220000000a00 */
[----:B------:R-:W-:-:S04]  /*03b0*/  @!P5 FMUL R28, R28, 16777216 ;  /* 0x4b8000001c1cd820 */ /* 0x000fc80000400000 */
[----:B------:R-:W-:Y:S01]  /*03c0*/  FMUL R26, R26, R28 ;  /* 0x0000001c1a1a7220 */ /* 0x000fe20000400000 */
[----:B0-----:R-:W-:-:S04]  /*03d0*/  IMAD.WIDE R2, R25, 0x4, R2 ;  /* 0x0000000419027825 */ /* 0x001fc800078e0202 */
[----:B--2---:R-:W-:Y:S01]  /*03e0*/  FADD R28, R23, -R15 ;  /* 0x8000000f171c7221 */ /* 0x004fe20000000000 */
[----:B------:R-:W-:Y:S01]  /*03f0*/  FADD R20, R20, -R12 ;  /* 0x8000000c14147221 */ /* 0x000fe20000000000 */
[----:B------:R-:W-:Y:S01]  /*0400*/  FADD R21, R21, -R13 ;  /* 0x8000000d15157221 */ /* 0x000fe20000000000 */
[----:B-----5:R-:W-:Y:S01]  /*0410*/  FADD R19, R19, -R15 ;  /* 0x8000000f13137221 */ /* 0x020fe20000000000 */
[----:B------:R-:W-:Y:S01]  /*0420*/  FADD R23, R18, -R14 ;  /* 0x8000000e12177221 */ /* 0x000fe20000000000 */
[----:B------:R-:W-:Y:S01]  /*0430*/  FADD R16, R16, -R12 ;  /* 0x8000000c10107221 */ /* 0x000fe20000000000 */
[----:B------:R-:W-:Y:S01]  /*0440*/  FADD R15, R22, -R14 ;  /* 0x8000000e160f7221 */ /* 0x000fe20000000000 */
[----:B------:R-:W-:Y:S01]  /*0450*/  FADD R29, R17, -R13 ;  /* 0x8000000d111d7221 */ /* 0x000fe20000000000 */
[-C--:B------:R-:W-:Y:S01]  /*0460*/  FMUL R13, R20, R0.reuse ;  /* 0x00000000140d7220 */ /* 0x080fe20000400000 */
[----:B------:R-:W-:Y:S01]  /*0470*/  FMUL R17, R16, R0 ;  /* 0x0000000010117220 */ /* 0x000fe20000400000 */
[----:B------:R-:W-:Y:S01]  /*0480*/  FMUL R23, R23, R26 ;  /* 0x0000001a17177220 */ /* 0x000fe20000400000 */
[----:B------:R-:W-:Y:S01]  /*0490*/  FMUL R0, R21, R24 ;  /* 0x0000001815007220 */ /* 0x000fe20000400000 */
[----:B------:R-:W-:Y:S01]  /*04a0*/  FMUL R15, R15, R26 ;  /* 0x0000001a0f0f7220 */ /* 0x000fe20000400000 */
[----:B------:R-:W-:Y:S01]  /*04b0*/  FMUL R24, R29, R24 ;  /* 0x000000181d187220 */ /* 0x000fe20000400000 */
[-C--:B------:R-:W-:Y:S01]  /*04c0*/  FMUL R16, R19, R27.reuse ;  /* 0x0000001b13107220 */ /* 0x080fe20000400000 */
[----:B------:R-:W-:Y:S01]  /*04d0*/  FMUL R28, R28, R27 ;  /* 0x0000001b1c1c7220 */ /* 0x000fe20000400000 */
[----:B---3--:R-:W-:Y:S01]  /*04e0*/  FFMA R12, R8, R17, R4 ;  /* 0x00000011080c7223 */ /* 0x008fe20000000004 */
[----:B------:R-:W-:Y:S01]  /*04f0*/  FFMA R14, R10, R23, R6 ;  /* 0x000000170a0e7223 */ /* 0x000fe20000000006 */
[----:B------:R-:W-:Y:S01]  /*0500*/  FFMA R4, R8, R13, R4 ;  /* 0x0000000d08047223 */ /* 0x000fe20000000004 */
[----:B------:R-:W-:Y:S01]  /*0510*/  FFMA R6, R10, R15, R6 ;  /* 0x0000000f0a067223 */ /* 0x000fe20000000006 */
[----:B------:R-:W-:Y:S01]  /*0520*/  FFMA R13, R9, R24, R5 ;  /* 0x00000018090d7223 */ /* 0x000fe20000000005 */
[----:B------:R-:W-:Y:S01]  /*0530*/  FFMA R15, R11, R16, R7 ;  /* 0x000000100b0f7223 */ /* 0x000fe20000000007 */
[----:B------:R-:W-:Y:S01]  /*0540*/  FFMA R5, R9, R0, R5 ;  /* 0x0000000009057223 */ /* 0x000fe20000000005 */
[----:B------:R-:W-:-:S03]  /*0550*/  FFMA R7, R11, R28, R7 ;  /* 0x0000001c0b077223 */ /* 0x000fc60000000007 */
[----:B------:R-:W-:Y:S04]  /*0560*/  STG.E.128 desc[UR4][R2.64], R12 ;  /* 0x0000000c02007986 */ /* 0x000fe8000c101d04 */
[----:B------:R-:W-:Y:S01]  /*0570*/  STG.E.128 desc[UR4][R2.64+0x800], R4 ;  /* 0x0008000402007986 */ /* 0x000fe2000c101d04 */
[----:B------:R-:W-:Y:S05]  /*0580*/  EXIT ;  /* 0x000000000000794d */ /* 0x000fea0003800000 */
.L_x_0:
[----:B------:R-:W-:-:S00]  /*0590*/  BRA `(.L_x_0) ;  /* 0xfffffffc00fc7947 */ /* 0x000fc0000383ffff */
[----:B------:R-:W-:-:S00]  /*05a0*/  NOP ;  /* 0x0000000000007918 */ /* 0x000fc00000000000 */
        /* <DEDUP_REMOVED lines=13> */
.L_x_1:


//--------------------- .nv.global.init           --------------------------
	.section	.nv.global.init,"aw",@progbits
.nv.global.init:
	.type		_$_str,@object
	.size		_$_str,(_$_str_$_2 - _$_str)
_$_str:
        /*0000*/ 	.byte	0x5f, 0x5f, 0x43, 0x55, 0x44, 0x41, 0x5f, 0x46, 0x54, 0x5a, 0x00
	.type		_$_str_$_2,@object
	.size		_$_str_$_2,(.L_1 - _$_str_$_2)
_$_str_$_2:
        /*000b*/ 	.byte	0x5f, 0x5f, 0x43, 0x55, 0x44, 0x41, 0x5f, 0x50, 0x52, 0x45, 0x43, 0x5f, 0x53, 0x51, 0x52, 0x54
        /*001b*/ 	.byte	0x00
.L_1:


//--------------------- .nv.constant0.triton_poi_fused__native_batch_norm_legit_no_training_9 --------------------------
	.section	.nv.constant0.triton_poi_fused__native_batch_norm_legit_no_training_9,"a",@progbits
	.sectionflags	@""
	.align	4
.nv.constant0.triton_poi_fused__native_batch_norm_legit_no_training_9:
	.zero		580
